	.headerflags	@"EF_CUDA_TEXMODE_UNIFIED EF_CUDA_64BIT_ADDRESS EF_CUDA_ACCELERATORS EF_CUDA_SM90 EF_CUDA_VIRTUAL_SM(EF_CUDA_SM90)"
	.elftype	@"ET_EXEC"


//--------------------- .nv.info                  --------------------------
	.section	.nv.info,"",@"SHT_CUDA_INFO"
	.align	4


	//----- nvinfo : EIATTR_REGCOUNT
	.align		4
        /*0000*/ 	.byte	0x04, 0x2f
        /*0002*/ 	.short	(.L_1 - .L_0)
	.align		4
.L_0:
        /*0004*/ 	.word	index@(triton_per_fused_all_lt_1)
        /*0008*/ 	.word	0x00000008


	//----- nvinfo : EIATTR_MIN_STACK_SIZE
	.align		4
.L_1:
        /*000c*/ 	.byte	0x04, 0x12
        /*000e*/ 	.short	(.L_3 - .L_2)
	.align		4
.L_2:
        /*0010*/ 	.word	index@(triton_per_fused_all_lt_1)
        /*0014*/ 	.word	0x00000000


	//----- nvinfo : EIATTR_FRAME_SIZE
	.align		4
.L_3:
        /*0018*/ 	.byte	0x04, 0x11
        /*001a*/ 	.short	(.L_5 - .L_4)
	.align		4
.L_4:
        /*001c*/ 	.word	index@(triton_per_fused_all_lt_1)
        /*0020*/ 	.word	0x00000000


	//----- nvinfo : EIATTR_MIN_STACK_SIZE
	.align		4
.L_5:
        /*0024*/ 	.byte	0x04, 0x12
        /*0026*/ 	.short	(.L_7 - .L_6)
	.align		4
.L_6:
        /*0028*/ 	.word	index@(triton_per_fused_all_lt_1)
        /*002c*/ 	.word	0x00000000
.L_7:


//--------------------- .nv.info.triton_per_fused_all_lt_1 --------------------------
	.section	.nv.info.triton_per_fused_all_lt_1,"",@"SHT_CUDA_INFO"
	.sectionflags	@""
	.align	4


	//----- nvinfo : EIATTR_CUDA_API_VERSION
	.align		4
        /*0000*/ 	.byte	0x04, 0x37
        /*0002*/ 	.short	(.L_9 - .L_8)
.L_8:
        /*0004*/ 	.word	0x0000007c


	//----- nvinfo : EIATTR_KPARAM_INFO
	.align		4
.L_9:
        /*0008*/ 	.byte	0x04, 0x17
        /*000a*/ 	.short	(.L_11 - .L_10)
.L_10:
        /*000c*/ 	.word	0x00000000
        /*0010*/ 	.short	0x0002
        /*0012*/ 	.short	0x0010
        /*0014*/ 	.byte	0x00, 0xf0, 0x11, 0x00


	//----- nvinfo : EIATTR_KPARAM_INFO
	.align		4
.L_11:
        /*0018*/ 	.byte	0x04, 0x17
        /*001a*/ 	.short	(.L_13 - .L_12)
.L_12:
        /*001c*/ 	.word	0x00000000
        /*0020*/ 	.short	0x0001
        /*0022*/ 	.short	0x0008
        /*0024*/ 	.byte	0x00, 0xf4, 0x21, 0x00


	//----- nvinfo : EIATTR_KPARAM_INFO
	.align		4
.L_13:
        /*0028*/ 	.byte	0x04, 0x17
        /*002a*/ 	.short	(.L_15 - .L_14)
.L_14:
        /*002c*/ 	.word	0x00000000
        /*0030*/ 	.short	0x0000
        /*0032*/ 	.short	0x0000
        /*0034*/ 	.byte	0x00, 0xf4, 0x21, 0x00


	//----- nvinfo : EIATTR_SPARSE_MMA_MASK
	.align		4
.L_15:
        /*0038*/ 	.byte	0x03, 0x50
        /*003a*/ 	.short	0x0000


	//----- nvinfo : EIATTR_MAXREG_COUNT
	.align		4
        /*003c*/ 	.byte	0x03, 0x1b
        /*003e*/ 	.short	0x00ff


	//----- nvinfo : EIATTR_COOP_GROUP_MASK_REGIDS
	.align		4
        /*0040*/ 	.byte	0x04, 0x29
        /*0042*/ 	.short	(.L_17 - .L_16)


	//   ....[0]....
.L_16:
        /*0044*/ 	.word	0xffffffff


	//   ....[1]....
        /*0048*/ 	.word	0xffffffff


	//   ....[2]....
        /*004c*/ 	.word	0xffffffff


	//----- nvinfo : EIATTR_COOP_GROUP_INSTR_OFFSETS
	.align		4
.L_17:
        /*0050*/ 	.byte	0x04, 0x28
        /*0052*/ 	.short	(.L_19 - .L_18)


	//   ....[0]....
.L_18:
        /*0054*/ 	.word	0x00000110


	//   ....[1]....
        /*0058*/ 	.word	0x00000130


	//   ....[2]....
        /*005c*/ 	.word	0x00000150


	//----- nvinfo : EIATTR_EXIT_INSTR_OFFSETS
	.align		4
.L_19:
        /*0060*/ 	.byte	0x04, 0x1c
        /*0062*/ 	.short	(.L_21 - .L_20)


	//   ....[0]....
.L_20:
        /*0064*/ 	.word	0x00000170


	//   ....[1]....
        /*0068*/ 	.word	0x000001c0


	//----- nvinfo : EIATTR_REQNTID
	.align		4
.L_21:
        /*006c*/ 	.byte	0x04, 0x10
        /*006e*/ 	.short	(.L_23 - .L_22)
.L_22:
        /*0070*/ 	.word	0x00000040
        /*0074*/ 	.word	0x00000001
        /*0078*/ 	.word	0x00000001


	//----- nvinfo : EIATTR_CRS_STACK_SIZE
	.align		4
.L_23:
        /*007c*/ 	.byte	0x04, 0x1e
        /*007e*/ 	.short	(.L_25 - .L_24)
.L_24:
        /*0080*/ 	.word	0x00000000


	//----- nvinfo : EIATTR_CBANK_PARAM_SIZE
	.align		4
.L_25:
        /*0084*/ 	.byte	0x03, 0x19
        /*0086*/ 	.short	0x0014


	//----- nvinfo : EIATTR_PARAM_CBANK
	.align		4
        /*0088*/ 	.byte	0x04, 0x0a
        /*008a*/ 	.short	(.L_27 - .L_26)
	.align		4
.L_26:
        /*008c*/ 	.word	index@(.nv.constant0.triton_per_fused_all_lt_1)
        /*0090*/ 	.short	0x0210
        /*0092*/ 	.short	0x0014


	//----- nvinfo : EIATTR_SW_WAR
	.align		4
.L_27:
        /*0094*/ 	.byte	0x04, 0x36
        /*0096*/ 	.short	(.L_29 - .L_28)
.L_28:
        /*0098*/ 	.word	0x00000008
.L_29:


//--------------------- .nv.callgraph             --------------------------
	.section	.nv.callgraph,"",@"SHT_CUDA_CALLGRAPH"
	.align	4
	.sectionentsize	8
	.align		4
        /*0000*/ 	.word	0x00000000
	.align		4
        /*0004*/ 	.word	0xffffffff
	.align		4
        /*0008*/ 	.word	0x00000000
	.align		4
        /*000c*/ 	.word	0xfffffffe
	.align		4
        /*0010*/ 	.word	0x00000000
	.align		4
        /*0014*/ 	.word	0xfffffffd
	.align		4
        /*0018*/ 	.word	0x00000000
	.align		4
        /*001c*/ 	.word	0xfffffffc


//--------------------- .text.triton_per_fused_all_lt_1 --------------------------
	.section	.text.triton_per_fused_all_lt_1,"ax",@progbits
	.sectionflags	@"SHF_BARRIERS=1"
	.align	128
        .global         triton_per_fused_all_lt_1
        .type           triton_per_fused_all_lt_1,@function
        .size           triton_per_fused_all_lt_1,(.L_x_2 - triton_per_fused_all_lt_1)
        .other          triton_per_fused_all_lt_1,@"STO_CUDA_ENTRY STV_DEFAULT"
triton_per_fused_all_lt_1:
.text.triton_per_fused_all_lt_1:
[----:B------:R-:W0:Y:S02]  /*0000*/  LDC R1, c[0x0][0x28] ;  /* 0x00000a00ff017b82 */ /* 0x000e240000000800 */
[----:B------:R-:W1:Y:S01]  /*0010*/  S2R R5, SR_TID.X ;  /* 0x0000000000057919 */ /* 0x000e620000002100 */
[----:B------:R-:W-:Y:S01]  /*0020*/  ULDC.64 UR6, c[0x0][0x218] ;  /* 0x0000860000067ab9 */ /* 0x000fe20000000a00 */
[----:B------:R-:W-:Y:S01]  /*0030*/  ULDC.64 UR4, c[0x0][0x208] ;  /* 0x0000820000047ab9 */ /* 0x000fe20000000a00 */
[----:B------:R-:W-:Y:S02]  /*0040*/  PRMT R0, RZ, 0x7610, R0 ;  /* 0x00007610ff007816 */ /* 0x000fe40000000000 */
[----:B-1----:R-:W-:-:S04]  /*0050*/  LOP3.LUT R4, R5, 0x7, RZ, 0xc0, !PT ;  /* 0x0000000705047812 */ /* 0x002fc800078ec0ff */
[----:B------:R-:W-:Y:S02]  /*0060*/  ISETP.GE.U32.AND P0, PT, R4, 0x6, PT ;  /* 0x000000060400780c */ /* 0x000fe40003f06070 */
[----:B------:R-:W-:-:S05]  /*0070*/  IADD3 R2, P1, R4, UR6, RZ ;  /* 0x0000000604027c10 */ /* 0x000fca000ff3e0ff */
[----:B------:R-:W-:-:S06]  /*0080*/  IMAD.X R3, RZ, RZ, UR7, P1 ;  /* 0x00000007ff037e24 */ /* 0x000fcc00088e06ff */
[----:B------:R-:W-:Y:S05]  /*0090*/  @P0 BRA `(.L_x_0) ;  /* 0x0000000000040947 */ /* 0x000fea0003800000 */
[----:B------:R1:W5:Y:S02]  /*00a0*/  LDG.E.U8 R0, desc[UR4][R2.64] ;  /* 0x0000000402007981 */ /* 0x000364000c1e1100 */
.L_x_0:
[----:B-----5:R-:W-:-:S04]  /*00b0*/  SEL R0, R0, RZ, !P0 ;  /* 0x000000ff00007207 */ /* 0x020fc80004000000 */
[----:B------:R-:W-:-:S04]  /*00c0*/  LOP3.LUT P0, RZ, R0, 0xff, RZ, 0xc0, !PT ;  /* 0x000000ff00ff7812 */ /* 0x000fc8000780c0ff */
[----:B------:R-:W-:-:S04]  /*00d0*/  ISETP.LT.U32.AND P0, PT, R4, 0x6, P0 ;  /* 0x000000060400780c */ /* 0x000fc80000701070 */
[----:B------:R-:W-:Y:S02]  /*00e0*/  SEL R0, RZ, 0x1, !P0 ;  /* 0x00000001ff007807 */ /* 0x000fe40004000000 */
[----:B------:R-:W-:Y:S01]  /*00f0*/  LOP3.LUT P0, RZ, R5, 0x3f, RZ, 0xc0, !PT ;  /* 0x0000003f05ff7812 */ /* 0x000fe2000780c0ff */
[----:B-1----:R-:W-:Y:S05]  /*0100*/  WARPSYNC.ALL ;  /* 0x0000000000007948 */ /* 0x002fea0003800000 */
[----:B------:R-:W1:Y:S02]  /*0110*/  SHFL.BFLY PT, R3, R0, 0x4, 0x1f ;  /* 0x0c801f0000037f89 */ /* 0x000e6400000e0000 */
[----:B-1----:R-:W-:-:S05]  /*0120*/  LOP3.LUT R3, R3, R0, RZ, 0xfc, !PT ;  /* 0x0000000003037212 */ /* 0x002fca00078efcff */
[----:B------:R-:W1:Y:S02]  /*0130*/  SHFL.BFLY PT, R2, R3, 0x2, 0x1f ;  /* 0x0c401f0003027f89 */ /* 0x000e6400000e0000 */
[----:B-1----:R-:W-:-:S05]  /*0140*/  LOP3.LUT R4, R3, R2, RZ, 0xfc, !PT ;  /* 0x0000000203047212 */ /* 0x002fca00078efcff */
[----:B------:R1:W1:Y:S01]  /*0150*/  SHFL.BFLY PT, R5, R4, 0x1, 0x1f ;  /* 0x0c201f0004057f89 */ /* 0x00026200000e0000 */
[----:B------:R-:W-:Y:S06]  /*0160*/  BAR.SYNC.DEFER_BLOCKING 0x0 ;  /* 0x0000000000007b1d */ /* 0x000fec0000010000 */
[----:B-1----:R-:W-:Y:S05]  /*0170*/  @P0 EXIT ;  /* 0x000000000000094d */ /* 0x002fea0003800000 */
[----:B------:R-:W0:Y:S01]  /*0180*/  LDC.64 R2, c[0x0][0x210] ;  /* 0x00008400ff027b82 */ /* 0x000e220000000a00 */
[----:B------:R-:W-:-:S04]  /*0190*/  LOP3.LUT P0, RZ, R4, R5, RZ, 0xfc, !PT ;  /* 0x0000000504ff7212 */ /* 0x000fc8000780fcff */
[----:B------:R-:W-:-:S05]  /*01a0*/  SEL R5, RZ, 0x1, P0 ;  /* 0x00000001ff057807 */ /* 0x000fca0000000000 */
[----:B0-----:R-:W-:Y:S01]  /*01b0*/  STG.E.U8 desc[UR4][R2.64], R5 ;  /* 0x0000000502007986 */ /* 0x001fe2000c101104 */
[----:B------:R-:W-:Y:S05]  /*01c0*/  EXIT ;  /* 0x000000000000794d */ /* 0x000fea0003800000 */
.L_x_1:
[----:B------:R-:W-:-:S00]  /*01d0*/  BRA `(.L_x_1) ;  /* 0xfffffffc00fc7947 */ /* 0x000fc0000383ffff */
[----:B------:R-:W-:-:S00]  /*01e0*/  NOP ;  /* 0x0000000000007918 */ /* 0x000fc00000000000 */
        /* <DEDUP_REMOVED lines=9> */
.L_x_2:


//--------------------- .nv.constant0.triton_per_fused_all_lt_1 --------------------------
	.section	.nv.constant0.triton_per_fused_all_lt_1,"a",@progbits
	.sectionflags	@""
	.align	4
.nv.constant0.triton_per_fused_all_lt_1:
	.zero		548
